	.headerflags	@"EF_CUDA_TEXMODE_UNIFIED EF_CUDA_64BIT_ADDRESS EF_CUDA_ACCELERATORS EF_CUDA_SM90 EF_CUDA_VIRTUAL_SM(EF_CUDA_SM90)"
	.elftype	@"ET_EXEC"


//--------------------- .nv.info                  --------------------------
	.section	.nv.info,"",@"SHT_CUDA_INFO"
	.align	4


	//----- nvinfo : EIATTR_REGCOUNT
	.align		4
        /*0000*/ 	.byte	0x04, 0x2f
        /*0002*/ 	.short	(.L_1 - .L_0)
	.align		4
.L_0:
        /*0004*/ 	.word	index@(triton_poi_fused_cat_58)
        /*0008*/ 	.word	0x00000012


	//----- nvinfo : EIATTR_MIN_STACK_SIZE
	.align		4
.L_1:
        /*000c*/ 	.byte	0x04, 0x12
        /*000e*/ 	.short	(.L_3 - .L_2)
	.align		4
.L_2:
        /*0010*/ 	.word	index@(triton_poi_fused_cat_58)
        /*0014*/ 	.word	0x00000000


	//----- nvinfo : EIATTR_FRAME_SIZE
	.align		4
.L_3:
        /*0018*/ 	.byte	0x04, 0x11
        /*001a*/ 	.short	(.L_5 - .L_4)
	.align		4
.L_4:
        /*001c*/ 	.word	index@(triton_poi_fused_cat_58)
        /*0020*/ 	.word	0x00000000


	//----- nvinfo : EIATTR_MIN_STACK_SIZE
	.align		4
.L_5:
        /*0024*/ 	.byte	0x04, 0x12
        /*0026*/ 	.short	(.L_7 - .L_6)
	.align		4
.L_6:
        /*0028*/ 	.word	index@(triton_poi_fused_cat_58)
        /*002c*/ 	.word	0x00000000
.L_7:


//--------------------- .nv.info.triton_poi_fused_cat_58 --------------------------
	.section	.nv.info.triton_poi_fused_cat_58,"",@"SHT_CUDA_INFO"
	.sectionflags	@""
	.align	4


	//----- nvinfo : EIATTR_CUDA_API_VERSION
	.align		4
        /*0000*/ 	.byte	0x04, 0x37
        /*0002*/ 	.short	(.L_9 - .L_8)
.L_8:
        /*0004*/ 	.word	0x0000007c


	//----- nvinfo : EIATTR_KPARAM_INFO
	.align		4
.L_9:
        /*0008*/ 	.byte	0x04, 0x17
        /*000a*/ 	.short	(.L_11 - .L_10)
.L_10:
        /*000c*/ 	.word	0x00000000
        /*0010*/ 	.short	0x0004
        /*0012*/ 	.short	0x0020
        /*0014*/ 	.byte	0x00, 0xf0, 0x11, 0x00


	//----- nvinfo : EIATTR_KPARAM_INFO
	.align		4
.L_11:
        /*0018*/ 	.byte	0x04, 0x17
        /*001a*/ 	.short	(.L_13 - .L_12)
.L_12:
        /*001c*/ 	.word	0x00000000
        /*0020*/ 	.short	0x0003
        /*0022*/ 	.short	0x0018
        /*0024*/ 	.byte	0x00, 0xf4, 0x21, 0x00


	//----- nvinfo : EIATTR_KPARAM_INFO
	.align		4
.L_13:
        /*0028*/ 	.byte	0x04, 0x17
        /*002a*/ 	.short	(.L_15 - .L_14)
.L_14:
        /*002c*/ 	.word	0x00000000
        /*0030*/ 	.short	0x0002
        /*0032*/ 	.short	0x0010
        /*0034*/ 	.byte	0x00, 0xf4, 0x21, 0x00


	//----- nvinfo : EIATTR_KPARAM_INFO
	.align		4
.L_15:
        /*0038*/ 	.byte	0x04, 0x17
        /*003a*/ 	.short	(.L_17 - .L_16)
.L_16:
        /*003c*/ 	.word	0x00000000
        /*0040*/ 	.short	0x0001
        /*0042*/ 	.short	0x0008
        /*0044*/ 	.byte	0x00, 0xf4, 0x21, 0x00


	//----- nvinfo : EIATTR_KPARAM_INFO
	.align		4
.L_17:
        /*0048*/ 	.byte	0x04, 0x17
        /*004a*/ 	.short	(.L_19 - .L_18)
.L_18:
        /*004c*/ 	.word	0x00000000
        /*0050*/ 	.short	0x0000
        /*0052*/ 	.short	0x0000
        /*0054*/ 	.byte	0x00, 0xf4, 0x21, 0x00


	//----- nvinfo : EIATTR_SPARSE_MMA_MASK
	.align		4
.L_19:
        /*0058*/ 	.byte	0x03, 0x50
        /*005a*/ 	.short	0x0000


	//----- nvinfo : EIATTR_MAXREG_COUNT
	.align		4
        /*005c*/ 	.byte	0x03, 0x1b
        /*005e*/ 	.short	0x00ff


	//----- nvinfo : EIATTR_EXIT_INSTR_OFFSETS
	.align		4
        /*0060*/ 	.byte	0x04, 0x1c
        /*0062*/ 	.short	(.L_21 - .L_20)


	//   ....[0]....
.L_20:
        /*0064*/ 	.word	0x000001b0


	//   ....[1]....
        /*0068*/ 	.word	0x000001d0


	//----- nvinfo : EIATTR_REQNTID
	.align		4
.L_21:
        /*006c*/ 	.byte	0x04, 0x10
        /*006e*/ 	.short	(.L_23 - .L_22)
.L_22:
        /*0070*/ 	.word	0x00000080
        /*0074*/ 	.word	0x00000001
        /*0078*/ 	.word	0x00000001


	//----- nvinfo : EIATTR_CBANK_PARAM_SIZE
	.align		4
.L_23:
        /*007c*/ 	.byte	0x03, 0x19
        /*007e*/ 	.short	0x0024


	//----- nvinfo : EIATTR_PARAM_CBANK
	.align		4
        /*0080*/ 	.byte	0x04, 0x0a
        /*0082*/ 	.short	(.L_25 - .L_24)
	.align		4
.L_24:
        /*0084*/ 	.word	index@(.nv.constant0.triton_poi_fused_cat_58)
        /*0088*/ 	.short	0x0210
        /*008a*/ 	.short	0x0024


	//----- nvinfo : EIATTR_SW_WAR
	.align		4
.L_25:
        /*008c*/ 	.byte	0x04, 0x36
        /*008e*/ 	.short	(.L_27 - .L_26)
.L_26:
        /*0090*/ 	.word	0x00000008
.L_27:


//--------------------- .nv.callgraph             --------------------------
	.section	.nv.callgraph,"",@"SHT_CUDA_CALLGRAPH"
	.align	4
	.sectionentsize	8
	.align		4
        /*0000*/ 	.word	0x00000000
	.align		4
        /*0004*/ 	.word	0xffffffff
	.align		4
        /*0008*/ 	.word	0x00000000
	.align		4
        /*000c*/ 	.word	0xfffffffe
	.align		4
        /*0010*/ 	.word	0x00000000
	.align		4
        /*0014*/ 	.word	0xfffffffd
	.align		4
        /*0018*/ 	.word	0x00000000
	.align		4
        /*001c*/ 	.word	0xfffffffc


//--------------------- .text.triton_poi_fused_cat_58 --------------------------
	.section	.text.triton_poi_fused_cat_58,"ax",@progbits
	.align	128
        .global         triton_poi_fused_cat_58
        .type           triton_poi_fused_cat_58,@function
        .size           triton_poi_fused_cat_58,(.L_x_1 - triton_poi_fused_cat_58)
        .other          triton_poi_fused_cat_58,@"STO_CUDA_ENTRY STV_DEFAULT"
triton_poi_fused_cat_58:
.text.triton_poi_fused_cat_58:
[----:B------:R-:W0:Y:S01]  /*0000*/  LDC R1, c[0x0][0x28] ;  /* 0x00000a00ff017b82 */ /* 0x000e220000000800 */
[----:B------:R-:W1:Y:S07]  /*0010*/  S2R R0, SR_TID.X ;  /* 0x0000000000007919 */ /* 0x000e6e0000002100 */
[----:B------:R-:W2:Y:S01]  /*0020*/  LDC.64 R2, c[0x0][0x210] ;  /* 0x00008400ff027b82 */ /* 0x000ea20000000a00 */
[----:B------:R-:W-:Y:S01]  /*0030*/  HFMA2.MMA R13, -RZ, RZ, 0, 0 ;  /* 0x00000000ff0d7435 */ /* 0x000fe200000001ff */
[----:B------:R-:W-:Y:S01]  /*0040*/  ULDC.64 UR4, c[0x0][0x208] ;  /* 0x0000820000047ab9 */ /* 0x000fe20000000a00 */
[----:B------:R-:W3:Y:S05]  /*0050*/  S2R R11, SR_CTAID.X ;  /* 0x00000000000b7919 */ /* 0x000eea0000002500 */
[----:B------:R-:W4:Y:S08]  /*0060*/  LDC.64 R4, c[0x0][0x218] ;  /* 0x00008600ff047b82 */ /* 0x000f300000000a00 */
[----:B------:R-:W5:Y:S08]  /*0070*/  LDC.64 R6, c[0x0][0x220] ;  /* 0x00008800ff067b82 */ /* 0x000f700000000a00 */
[----:B------:R-:W4:Y:S01]  /*0080*/  LDC.64 R8, c[0x0][0x228] ;  /* 0x00008a00ff087b82 */ /* 0x000f220000000a00 */
[----:B-1----:R-:W-:-:S05]  /*0090*/  LOP3.LUT R0, R0, 0x7f, RZ, 0xc0, !PT ;  /* 0x0000007f00007812 */ /* 0x002fca00078ec0ff */
[----:B---3--:R-:W-:-:S04]  /*00a0*/  IMAD R11, R11, 0x80, R0 ;  /* 0x000000800b0b7824 */ /* 0x008fc800078e0200 */
[C---:B--2---:R-:W-:Y:S01]  /*00b0*/  IMAD.WIDE R2, R11.reuse, 0x4, R2 ;  /* 0x000000040b027825 */ /* 0x044fe200078e0202 */
[----:B------:R-:W-:-:S13]  /*00c0*/  ISETP.GE.AND P0, PT, R11, 0x800, PT ;  /* 0x000008000b00780c */ /* 0x000fda0003f06270 */
[----:B------:R4:W2:Y:S01]  /*00d0*/  @!P0 LDG.E R13, desc[UR4][R2.64] ;  /* 0x00000004020d8981 */ /* 0x0008a2000c1e1900 */
[----:B------:R-:W-:-:S04]  /*00e0*/  SHF.R.S32.HI R0, RZ, 0x1f, R11 ;  /* 0x0000001fff007819 */ /* 0x000fc8000001140b */
[----:B------:R-:W-:-:S04]  /*00f0*/  LEA.HI R0, R0, R11, RZ, 0x9 ;  /* 0x0000000b00007211 */ /* 0x000fc800078f48ff */
[----:B------:R-:W-:Y:S02]  /*0100*/  LOP3.LUT R10, R0, 0xfffffe00, RZ, 0xc0, !PT ;  /* 0xfffffe00000a7812 */ /* 0x000fe400078ec0ff */
[----:B------:R-:W-:-:S03]  /*0110*/  SHF.R.S32.HI R0, RZ, 0x9, R0 ;  /* 0x00000009ff007819 */ /* 0x000fc60000011400 */
[----:B------:R-:W-:-:S04]  /*0120*/  IMAD.IADD R11, R11, 0x1, -R10 ;  /* 0x000000010b0b7824 */ /* 0x000fc800078e0a0a */
[----:B------:R-:W-:-:S04]  /*0130*/  IMAD R11, R0, 0x3400, R11 ;  /* 0x00003400000b7824 */ /* 0x000fc800078e020b */
[----:B----4-:R-:W-:Y:S01]  /*0140*/  IMAD.WIDE R2, R11, 0x4, R4 ;  /* 0x000000040b027825 */ /* 0x010fe200078e0204 */
[----:B------:R-:W-:-:S05]  /*0150*/  IADD3 R15, R10, R11, RZ ;  /* 0x0000000b0a0f7210 */ /* 0x000fca0007ffe0ff */
[----:B-----5:R-:W-:-:S04]  /*0160*/  IMAD.WIDE R4, R15, 0x4, R6 ;  /* 0x000000040f047825 */ /* 0x020fc800078e0206 */
[----:B------:R-:W-:-:S04]  /*0170*/  IMAD.IADD R7, R10, 0x1, R15 ;  /* 0x000000010a077824 */ /* 0x000fc800078e020f */
[----:B0-----:R-:W-:Y:S01]  /*0180*/  IMAD.WIDE R6, R7, 0x4, R8 ;  /* 0x0000000407067825 */ /* 0x001fe200078e0208 */
[----:B--2---:R0:W-:Y:S04]  /*0190*/  @!P0 STG.E desc[UR4][R2.64], R13 ;  /* 0x0000000d02008986 */ /* 0x0041e8000c101904 */
[----:B------:R0:W-:Y:S02]  /*01a0*/  @!P0 STG.E desc[UR4][R4.64], R13 ;  /* 0x0000000d04008986 */ /* 0x0001e4000c101904 */
[----:B0-----:R-:W-:Y:S05]  /*01b0*/  @P0 EXIT ;  /* 0x000000000000094d */ /* 0x001fea0003800000 */
[----:B------:R-:W-:Y:S01]  /*01c0*/  STG.E desc[UR4][R6.64], R13 ;  /* 0x0000000d06007986 */ /* 0x000fe2000c101904 */
[----:B------:R-:W-:Y:S05]  /*01d0*/  EXIT ;  /* 0x000000000000794d */ /* 0x000fea0003800000 */
.L_x_0:
[----:B------:R-:W-:-:S00]  /*01e0*/  BRA `(.L_x_0) ;  /* 0xfffffffc00fc7947 */ /* 0x000fc0000383ffff */
[----:B------:R-:W-:-:S00]  /*01f0*/  NOP ;  /* 0x0000000000007918 */ /* 0x000fc00000000000 */
        /* <DEDUP_REMOVED lines=8> */
.L_x_1:


//--------------------- .nv.constant0.triton_poi_fused_cat_58 --------------------------
	.section	.nv.constant0.triton_poi_fused_cat_58,"a",@progbits
	.sectionflags	@""
	.align	4
.nv.constant0.triton_poi_fused_cat_58:
	.zero		564
